//
// Generated by NVIDIA NVVM Compiler
//
// Compiler Build ID: CL-36424714
// Cuda compilation tools, release 13.0, V13.0.88
// Based on NVVM 20.0.0
//

.version 9.0
.target sm_100
.address_size 64

	// .globl	_Z4blurPfS_ii

.visible .entry _Z4blurPfS_ii(
	.param .u64 .ptr .align 1 _Z4blurPfS_ii_param_0,
	.param .u64 .ptr .align 1 _Z4blurPfS_ii_param_1,
	.param .u32 _Z4blurPfS_ii_param_2,
	.param .u32 _Z4blurPfS_ii_param_3
)
{
	.reg .pred 	%p<21>;
	.reg .b32 	%r<20>;
	.reg .b32 	%f<39>;
	.reg .b64 	%rd<18>;

	ld.param.u64 	%rd7, [_Z4blurPfS_ii_param_0];
	ld.param.u64 	%rd6, [_Z4blurPfS_ii_param_1];
	ld.param.u32 	%r5, [_Z4blurPfS_ii_param_2];
	ld.param.u32 	%r7, [_Z4blurPfS_ii_param_3];
	cvta.to.global.u64 	%rd1, %rd7;
	mov.u32 	%r8, %tid.x;
	mov.u32 	%r9, %ntid.x;
	mov.u32 	%r10, %ctaid.x;
	mad.lo.s32 	%r1, %r9, %r10, %r8;
	mov.u32 	%r11, %tid.y;
	mov.u32 	%r12, %ntid.y;
	mov.u32 	%r13, %ctaid.y;
	mad.lo.s32 	%r14, %r12, %r13, %r11;
	setp.ge.s32 	%p3, %r1, %r5;
	setp.ge.s32 	%p4, %r14, %r7;
	or.pred  	%p5, %p3, %p4;
	@%p5 bra 	$L__BB0_20;
	add.s32 	%r15, %r14, -1;
	setp.ne.s32 	%p6, %r14, 0;
	setp.gt.s32 	%p7, %r1, 0;
	and.pred  	%p1, %p7, %p6;
	mul.lo.s32 	%r16, %r15, %r5;
	cvt.s64.s32 	%rd8, %r16;
	cvt.s64.s32 	%rd2, %r1;
	add.s64 	%rd9, %rd8, %rd2;
	shl.b64 	%rd10, %rd9, 2;
	add.s64 	%rd3, %rd1, %rd10;
	mov.f32 	%f31, 0f00000000;
	not.pred 	%p8, %p1;
	@%p8 bra 	$L__BB0_3;
	ld.global.f32 	%f20, [%rd3+-4];
	add.f32 	%f31, %f20, 0f00000000;
$L__BB0_3:
	@%p8 bra 	$L__BB0_5;
	ld.global.f32 	%f21, [%rd3+-4];
	add.f32 	%f31, %f31, %f21;
$L__BB0_5:
	@%p8 bra 	$L__BB0_7;
	ld.global.f32 	%f22, [%rd3+-4];
	add.f32 	%f31, %f31, %f22;
$L__BB0_7:
	setp.lt.s32 	%p11, %r1, 0;
	mul.lo.s32 	%r3, %r14, %r5;
	add.s32 	%r4, %r3, %r1;
	mul.wide.s32 	%rd11, %r4, 4;
	add.s64 	%rd4, %rd1, %rd11;
	@%p11 bra 	$L__BB0_9;
	ld.global.f32 	%f23, [%rd4];
	add.f32 	%f31, %f31, %f23;
$L__BB0_9:
	setp.lt.s32 	%p12, %r1, 0;
	@%p12 bra 	$L__BB0_11;
	ld.global.f32 	%f24, [%rd4];
	add.f32 	%f31, %f31, %f24;
$L__BB0_11:
	setp.lt.s32 	%p13, %r1, 0;
	@%p13 bra 	$L__BB0_13;
	ld.global.f32 	%f25, [%rd4];
	add.f32 	%f31, %f31, %f25;
$L__BB0_13:
	add.s32 	%r17, %r1, 1;
	add.s32 	%r18, %r14, 1;
	setp.gt.s32 	%p14, %r1, -2;
	setp.lt.s32 	%p15, %r17, %r5;
	and.pred  	%p16, %p14, %p15;
	setp.lt.u32 	%p17, %r18, %r7;
	and.pred  	%p2, %p16, %p17;
	add.s32 	%r19, %r3, %r5;
	cvt.s64.s32 	%rd12, %r19;
	add.s64 	%rd13, %rd12, %rd2;
	shl.b64 	%rd14, %rd13, 2;
	add.s64 	%rd5, %rd1, %rd14;
	not.pred 	%p18, %p2;
	@%p18 bra 	$L__BB0_15;
	ld.global.f32 	%f26, [%rd5+4];
	add.f32 	%f31, %f31, %f26;
$L__BB0_15:
	@%p18 bra 	$L__BB0_17;
	ld.global.f32 	%f27, [%rd5+4];
	add.f32 	%f31, %f31, %f27;
$L__BB0_17:
	@%p18 bra 	$L__BB0_19;
	ld.global.f32 	%f28, [%rd5+4];
	add.f32 	%f31, %f31, %f28;
$L__BB0_19:
	mul.f32 	%f29, %f31, 0f3E800000;
	cvta.to.global.u64 	%rd15, %rd6;
	add.s64 	%rd17, %rd15, %rd11;
	st.global.f32 	[%rd17], %f29;
$L__BB0_20:
	ret;

}


// ===== COMPILED SASS (sm_100) =====

	.target	sm_100

	.elftype	@"ET_EXEC"


//--------------------- .note.nv.tkinfo           --------------------------
	.section	.note.nv.tkinfo,"",@"SHT_NOTE"
	.sectionflags	@"SHF_NOTE_NV_TKINFO"
	.tkinfo
        /*0018*/ 	.word	0x00000002
        /*0030*/ 	.string	""
        /*0030*/ 	.string	"ptxas"
        /*0030*/ 	.string	"Cuda compilation tools, release 13.0, V13.0.88"
        /*0030*/ 	.string	"Build cuda_13.0.r13.0/compiler.36424714_0"
        /*0030*/ 	.string	"-arch sm_100 -m 64 "



//--------------------- .note.nv.cuinfo           --------------------------
	.section	.note.nv.cuinfo,"",@"SHT_NOTE"
	.sectionflags	@"SHF_NOTE_NV_CUINFO"
        /*0018*/ 	.short	0x0002
        /*001a*/ 	.short	0x0064
        /*001c*/ 	.short	0x0082
	.zero		2


//--------------------- .nv.info                  --------------------------
	.section	.nv.info,"",@"SHT_CUDA_INFO"
	.align	4


	//----- nvinfo : EIATTR_REGCOUNT
	.align		4
        /*0000*/ 	.byte	0x04, 0x2f
        /*0002*/ 	.short	(.L_1 - .L_0)
	.align		4
.L_0:
        /*0004*/ 	.word	index@(_Z4blurPfS_ii)
        /*0008*/ 	.word	0x0000001a


	//----- nvinfo : EIATTR_FRAME_SIZE
	.align		4
.L_1:
        /*000c*/ 	.byte	0x04, 0x11
        /*000e*/ 	.short	(.L_3 - .L_2)
	.align		4
.L_2:
        /*0010*/ 	.word	index@(_Z4blurPfS_ii)
        /*0014*/ 	.word	0x00000000


	//----- nvinfo : EIATTR_MIN_STACK_SIZE
	.align		4
.L_3:
        /*0018*/ 	.byte	0x04, 0x12
        /*001a*/ 	.short	(.L_5 - .L_4)
	.align		4
.L_4:
        /*001c*/ 	.word	index@(_Z4blurPfS_ii)
        /*0020*/ 	.word	0x00000000
.L_5:


//--------------------- .nv.compat                --------------------------
	.section	.nv.compat,"",@"SHT_CUDA_COMPAT_INFO"
	.align	4
        /*0000*/ 	.byte	0x02, 0x09, 0x00, 0x00, 0x02, 0x02, 0x01, 0x00, 0x02, 0x05, 0x05, 0x00, 0x03, 0x07, 0x01, 0x01
        /*0010*/ 	.byte	0x02, 0x03, 0x00, 0x00, 0x02, 0x06, 0x01, 0x00, 0x04, 0x0b, 0x08, 0x00, 0x09, 0x00, 0x00, 0x00
        /*0020*/ 	.byte	0x00, 0x00, 0x00, 0x00


//--------------------- .nv.info._Z4blurPfS_ii    --------------------------
	.section	.nv.info._Z4blurPfS_ii,"",@"SHT_CUDA_INFO"
	.sectionflags	@""
	.align	4


	//----- nvinfo : EIATTR_CUDA_API_VERSION
	.align		4
        /*0000*/ 	.byte	0x04, 0x37
        /*0002*/ 	.short	(.L_7 - .L_6)
.L_6:
        /*0004*/ 	.word	0x00000082


	//----- nvinfo : EIATTR_KPARAM_INFO
	.align		4
.L_7:
        /*0008*/ 	.byte	0x04, 0x17
        /*000a*/ 	.short	(.L_9 - .L_8)
.L_8:
        /*000c*/ 	.word	0x00000000
        /*0010*/ 	.short	0x0003
        /*0012*/ 	.short	0x0014
        /*0014*/ 	.byte	0x00, 0xf0, 0x11, 0x00


	//----- nvinfo : EIATTR_KPARAM_INFO
	.align		4
.L_9:
        /*0018*/ 	.byte	0x04, 0x17
        /*001a*/ 	.short	(.L_11 - .L_10)
.L_10:
        /*001c*/ 	.word	0x00000000
        /*0020*/ 	.short	0x0002
        /*0022*/ 	.short	0x0010
        /*0024*/ 	.byte	0x00, 0xf0, 0x11, 0x00


	//----- nvinfo : EIATTR_KPARAM_INFO
	.align		4
.L_11:
        /*0028*/ 	.byte	0x04, 0x17
        /*002a*/ 	.short	(.L_13 - .L_12)
.L_12:
        /*002c*/ 	.word	0x00000000
        /*0030*/ 	.short	0x0001
        /*0032*/ 	.short	0x0008
        /*0034*/ 	.byte	0x00, 0xf5, 0x21, 0x00


	//----- nvinfo : EIATTR_KPARAM_INFO
	.align		4
.L_13:
        /*0038*/ 	.byte	0x04, 0x17
        /*003a*/ 	.short	(.L_15 - .L_14)
.L_14:
        /*003c*/ 	.word	0x00000000
        /*0040*/ 	.short	0x0000
        /*0042*/ 	.short	0x0000
        /*0044*/ 	.byte	0x00, 0xf5, 0x21, 0x00


	//----- nvinfo : EIATTR_SPARSE_MMA_MASK
	.align		4
.L_15:
        /*0048*/ 	.byte	0x03, 0x50
        /*004a*/ 	.short	0x0000


	//----- nvinfo : EIATTR_MAXREG_COUNT
	.align		4
        /*004c*/ 	.byte	0x03, 0x1b
        /*004e*/ 	.short	0x00ff


	//----- nvinfo : EIATTR_MERCURY_ISA_VERSION
	.align		4
        /*0050*/ 	.byte	0x03, 0x5f
        /*0052*/ 	.short	0x0101


	//----- nvinfo : EIATTR_VRC_CTA_INIT_COUNT
	.align		4
        /*0054*/ 	.byte	0x02, 0x4a
	.zero		1
	.zero		1


	//----- nvinfo : EIATTR_EXIT_INSTR_OFFSETS
	.align		4
        /*0058*/ 	.byte	0x04, 0x1c
        /*005a*/ 	.short	(.L_17 - .L_16)


	//   ....[0]....
.L_16:
        /*005c*/ 	.word	0x000000c0


	//   ....[1]....
        /*0060*/ 	.word	0x00000430


	//----- nvinfo : EIATTR_CRS_STACK_SIZE
	.align		4
.L_17:
        /*0064*/ 	.byte	0x04, 0x1e
        /*0066*/ 	.short	(.L_19 - .L_18)
.L_18:
        /*0068*/ 	.word	0x00000000


	//----- nvinfo : EIATTR_CBANK_PARAM_SIZE
	.align		4
.L_19:
        /*006c*/ 	.byte	0x03, 0x19
        /*006e*/ 	.short	0x0018


	//----- nvinfo : EIATTR_PARAM_CBANK
	.align		4
        /*0070*/ 	.byte	0x04, 0x0a
        /*0072*/ 	.short	(.L_21 - .L_20)
	.align		4
.L_20:
        /*0074*/ 	.word	index@(.nv.constant0._Z4blurPfS_ii)
        /*0078*/ 	.short	0x0380
        /*007a*/ 	.short	0x0018


	//----- nvinfo : EIATTR_SW_WAR
	.align		4
.L_21:
        /*007c*/ 	.byte	0x04, 0x36
        /*007e*/ 	.short	(.L_23 - .L_22)
.L_22:
        /*0080*/ 	.word	0x00000008
.L_23:


//--------------------- .nv.callgraph             --------------------------
	.section	.nv.callgraph,"",@"SHT_CUDA_CALLGRAPH"
	.align	4
	.sectionentsize	8
	.align		4
        /*0000*/ 	.word	0x00000000
	.align		4
        /*0004*/ 	.word	0xffffffff
	.align		4
        /*0008*/ 	.word	0x00000000
	.align		4
        /*000c*/ 	.word	0xfffffffe
	.align		4
        /*0010*/ 	.word	0x00000000
	.align		4
        /*0014*/ 	.word	0xfffffffd
	.align		4
        /*0018*/ 	.word	0x00000000
	.align		4
        /*001c*/ 	.word	0xfffffffc


//--------------------- .text._Z4blurPfS_ii       --------------------------
	.section	.text._Z4blurPfS_ii,"ax",@progbits
	.align	128
        .global         _Z4blurPfS_ii
        .type           _Z4blurPfS_ii,@function
        .size           _Z4blurPfS_ii,(.L_x_5 - _Z4blurPfS_ii)
        .other          _Z4blurPfS_ii,@"STO_CUDA_ENTRY STV_DEFAULT"
_Z4blurPfS_ii:
.text._Z4blurPfS_ii:
[----:B------:R-:W-:Y:S01]  /*0000*/  LDC R1, c[0x0][0x37c] ;  /* 0x0000df00ff017b82 */ /* 0x000fe20000000800 */
[----:B------:R-:W0:Y:S01]  /*0010*/  S2R R7, SR_TID.Y ;  /* 0x0000000000077919 */ /* 0x000e220000002200 */
[----:B------:R-:W1:Y:S06]  /*0020*/  LDCU UR4, c[0x0][0x360] ;  /* 0x00006c00ff0477ac */ /* 0x000e6c0008000800 */
[----:B------:R-:W2:Y:S01]  /*0030*/  LDC.64 R2, c[0x0][0x390] ;  /* 0x0000e400ff027b82 */ /* 0x000ea20000000a00 */
[----:B------:R-:W0:Y:S01]  /*0040*/  S2R R4, SR_CTAID.Y ;  /* 0x0000000000047919 */ /* 0x000e220000002600 */
[----:B------:R-:W0:Y:S01]  /*0050*/  LDCU UR5, c[0x0][0x364] ;  /* 0x00006c80ff0577ac */ /* 0x000e220008000800 */
[----:B------:R-:W1:Y:S01]  /*0060*/  S2R R15, SR_TID.X ;  /* 0x00000000000f7919 */ /* 0x000e620000002100 */
[----:B------:R-:W1:Y:S01]  /*0070*/  S2R R0, SR_CTAID.X ;  /* 0x0000000000007919 */ /* 0x000e620000002500 */
[----:B0-----:R-:W-:-:S05]  /*0080*/  IMAD R7, R4, UR5, R7 ;  /* 0x0000000504077c24 */ /* 0x001fca000f8e0207 */
[----:B--2---:R-:W-:Y:S01]  /*0090*/  ISETP.GE.AND P0, PT, R7, R3, PT ;  /* 0x000000030700720c */ /* 0x004fe20003f06270 */
[----:B-1----:R-:W-:-:S05]  /*00a0*/  IMAD R15, R0, UR4, R15 ;  /* 0x00000004000f7c24 */ /* 0x002fca000f8e020f */
[----:B------:R-:W-:-:S13]  /*00b0*/  ISETP.GE.OR P0, PT, R15, R2, P0 ;  /* 0x000000020f00720c */ /* 0x000fda0000706670 */
[----:B------:R-:W-:Y:S05]  /*00c0*/  @P0 EXIT ;  /* 0x000000000000094d */ /* 0x000fea0003800000 */
[----:B------:R-:W0:Y:S01]  /*00d0*/  LDCU.64 UR6, c[0x0][0x380] ;  /* 0x00007000ff0677ac */ /* 0x000e220008000a00 */
[C---:B------:R-:W-:Y:S01]  /*00e0*/  VIADD R5, R7.reuse, 0xffffffff ;  /* 0xffffffff07057836 */ /* 0x040fe20000000000 */
[C---:B------:R-:W-:Y:S01]  /*00f0*/  ISETP.NE.AND P0, PT, R7.reuse, RZ, PT ;  /* 0x000000ff0700720c */ /* 0x040fe20003f05270 */
[-C--:B------:R-:W-:Y:S01]  /*0100*/  IMAD R4, R7, R2.reuse, R2 ;  /* 0x0000000207047224 */ /* 0x080fe200078e0202 */
[----:B------:R-:W1:Y:S01]  /*0110*/  LDCU.64 UR4, c[0x0][0x358] ;  /* 0x00006b00ff0477ac */ /* 0x000e620008000a00 */
[----:B------:R-:W-:Y:S01]  /*0120*/  IMAD R0, R5, R2, RZ ;  /* 0x0000000205007224 */ /* 0x000fe200078e02ff */
[----:B------:R-:W-:Y:S01]  /*0130*/  SHF.R.S32.HI R11, RZ, 0x1f, R15 ;  /* 0x0000001fff0b7819 */ /* 0x000fe2000001140f */
[C---:B------:R-:W-:Y:S01]  /*0140*/  VIADD R5, R15.reuse, 0x1 ;  /* 0x000000010f057836 */ /* 0x040fe20000000000 */
[C---:B------:R-:W-:Y:S01]  /*0150*/  ISETP.GT.AND P0, PT, R15.reuse, RZ, P0 ;  /* 0x000000ff0f00720c */ /* 0x040fe20000704270 */
[----:B------:R-:W2:Y:S01]  /*0160*/  LDC.64 R12, c[0x0][0x380] ;  /* 0x0000e000ff0c7b82 */ /* 0x000ea20000000a00 */
[----:B------:R-:W-:-:S02]  /*0170*/  IADD3 R6, P2, PT, R15, R0, RZ ;  /* 0x000000000f067210 */ /* 0x000fc40007f5e0ff */
[----:B------:R-:W-:Y:S02]  /*0180*/  ISETP.GE.AND P1, PT, R5, R2, PT ;  /* 0x000000020500720c */ /* 0x000fe40003f26270 */
[----:B------:R-:W-:Y:S02]  /*0190*/  LEA.HI.X.SX32 R5, R0, R11, 0x1, P2 ;  /* 0x0000000b00057211 */ /* 0x000fe400010f0eff */
[----:B------:R-:W-:Y:S02]  /*01a0*/  IADD3 R0, PT, PT, R7, 0x1, RZ ;  /* 0x0000000107007810 */ /* 0x000fe40007ffe0ff */
[C---:B0-----:R-:W-:Y:S02]  /*01b0*/  LEA R8, P2, R6.reuse, UR6, 0x2 ;  /* 0x0000000606087c11 */ /* 0x041fe4000f8410ff */
[----:B------:R-:W-:Y:S02]  /*01c0*/  ISETP.GT.AND P1, PT, R15, -0x2, !P1 ;  /* 0xfffffffe0f00780c */ /* 0x000fe40004f24270 */
[----:B------:R-:W-:-:S02]  /*01d0*/  LEA.HI.X R9, R6, UR7, R5, 0x2, P2 ;  /* 0x0000000706097c11 */ /* 0x000fc400090f1405 */
[----:B------:R-:W-:Y:S02]  /*01e0*/  ISETP.LT.U32.AND P1, PT, R0, R3, P1 ;  /* 0x000000030000720c */ /* 0x000fe40000f21070 */
[----:B------:R-:W-:Y:S01]  /*01f0*/  IADD3 R0, P2, PT, R15, R4, RZ ;  /* 0x000000040f007210 */ /* 0x000fe20007f5e0ff */
[----:B-1----:R-:W3:Y:S03]  /*0200*/  @P0 LDG.E R6, desc[UR4][R8.64+-0x4] ;  /* 0xfffffc0408060981 */ /* 0x002ee6000c1e1900 */
[----:B------:R-:W-:Y:S01]  /*0210*/  LEA.HI.X.SX32 R11, R4, R11, 0x1, P2 ;  /* 0x0000000b040b7211 */ /* 0x000fe200010f0eff */
[----:B------:R-:W4:Y:S01]  /*0220*/  @P0 LDG.E R3, desc[UR4][R8.64+-0x4] ;  /* 0xfffffc0408030981 */ /* 0x000f22000c1e1900 */
[C---:B------:R-:W-:Y:S01]  /*0230*/  LEA R10, P2, R0.reuse, UR6, 0x2 ;  /* 0x00000006000a7c11 */ /* 0x040fe2000f8410ff */
[----:B------:R-:W0:Y:S02]  /*0240*/  LDC.64 R4, c[0x0][0x388] ;  /* 0x0000e200ff047b82 */ /* 0x000e240000000a00 */
[----:B------:R-:W2:Y:S01]  /*0250*/  @P0 LDG.E R19, desc[UR4][R8.64+-0x4] ;  /* 0xfffffc0408130981 */ /* 0x000ea2000c1e1900 */
[----:B------:R-:W-:-:S05]  /*0260*/  LEA.HI.X R11, R0, UR7, R11, 0x2, P2 ;  /* 0x00000007000b7c11 */ /* 0x000fca00090f140b */
[----:B------:R1:W5:Y:S04]  /*0270*/  @P1 LDG.E R17, desc[UR4][R10.64+0x4] ;  /* 0x000004040a111981 */ /* 0x000368000c1e1900 */
[----:B------:R1:W5:Y:S04]  /*0280*/  @P1 LDG.E R21, desc[UR4][R10.64+0x4] ;  /* 0x000004040a151981 */ /* 0x000368000c1e1900 */
[----:B------:R1:W5:Y:S01]  /*0290*/  @P1 LDG.E R23, desc[UR4][R10.64+0x4] ;  /* 0x000004040a171981 */ /* 0x000362000c1e1900 */
[----:B------:R-:W-:Y:S01]  /*02a0*/  ISETP.GE.AND P2, PT, R15, RZ, PT ;  /* 0x000000ff0f00720c */ /* 0x000fe20003f46270 */
[----:B------:R-:W-:-:S02]  /*02b0*/  HFMA2 R0, -RZ, RZ, 0, 0 ;  /* 0x00000000ff007431 */ /* 0x000fc400000001ff */
[----:B------:R-:W-:Y:S01]  /*02c0*/  IMAD R7, R7, R2, R15 ;  /* 0x0000000207077224 */ /* 0x000fe200078e020f */
[----:B------:R-:W-:Y:S01]  /*02d0*/  BSSY.RECONVERGENT B0, `(.L_x_0) ;  /* 0x000000a000007945 */ /* 0x000fe20003800200 */
[----:B---3--:R-:W-:-:S04]  /*02e0*/  @P0 FADD R0, RZ, R6 ;  /* 0x00000006ff000221 */ /* 0x008fc80000000000 */
[----:B----4-:R-:W-:Y:S01]  /*02f0*/  @P0 FADD R0, R0, R3 ;  /* 0x0000000300000221 */ /* 0x010fe20000000000 */
[----:B--2---:R-:W-:-:S04]  /*0300*/  IMAD.WIDE R2, R7, 0x4, R12 ;  /* 0x0000000407027825 */ /* 0x004fc800078e020c */
[----:B------:R-:W-:Y:S01]  /*0310*/  @P0 FADD R0, R0, R19 ;  /* 0x0000001300000221 */ /* 0x000fe20000000000 */
[----:B01----:R-:W-:Y:S06]  /*0320*/  @!P2 BRA `(.L_x_1) ;  /* 0x000000000010a947 */ /* 0x003fec0003800000 */
[----:B------:R-:W2:Y:S04]  /*0330*/  LDG.E R9, desc[UR4][R2.64] ;  /* 0x0000000402097981 */ /* 0x000ea8000c1e1900 */
[----:B------:R-:W3:Y:S01]  /*0340*/  LDG.E R11, desc[UR4][R2.64] ;  /* 0x00000004020b7981 */ /* 0x000ee2000c1e1900 */
[----:B--2---:R-:W-:-:S04]  /*0350*/  FADD R0, R0, R9 ;  /* 0x0000000900007221 */ /* 0x004fc80000000000 */
[----:B---3--:R-:W-:-:S07]  /*0360*/  FADD R0, R0, R11 ;  /* 0x0000000b00007221 */ /* 0x008fce0000000000 */
.L_x_1:
[----:B------:R-:W-:Y:S05]  /*0370*/  BSYNC.RECONVERGENT B0 ;  /* 0x0000000000007941 */ /* 0x000fea0003800200 */
.L_x_0:
[----:B------:R-:W-:Y:S04]  /*0380*/  BSSY.RECONVERGENT B0, `(.L_x_2) ;  /* 0x0000004000007945 */ /* 0x000fe80003800200 */
[----:B------:R-:W-:Y:S05]  /*0390*/  @!P2 BRA `(.L_x_3) ;  /* 0x000000000008a947 */ /* 0x000fea0003800000 */
[----:B------:R-:W2:Y:S02]  /*03a0*/  LDG.E R3, desc[UR4][R2.64] ;  /* 0x0000000402037981 */ /* 0x000ea4000c1e1900 */
[----:B--2---:R-:W-:-:S07]  /*03b0*/  FADD R0, R0, R3 ;  /* 0x0000000300007221 */ /* 0x004fce0000000000 */
.L_x_3:
[----:B------:R-:W-:Y:S05]  /*03c0*/  BSYNC.RECONVERGENT B0 ;  /* 0x0000000000007941 */ /* 0x000fea0003800200 */
.L_x_2:
[----:B-----5:R-:W-:Y:S01]  /*03d0*/  @P1 FADD R0, R0, R17 ;  /* 0x0000001100001221 */ /* 0x020fe20000000000 */
[----:B------:R-:W-:-:S04]  /*03e0*/  IMAD.WIDE R4, R7, 0x4, R4 ;  /* 0x0000000407047825 */ /* 0x000fc800078e0204 */
[----:B------:R-:W-:-:S04]  /*03f0*/  @P1 FADD R0, R0, R21 ;  /* 0x0000001500001221 */ /* 0x000fc80000000000 */
[----:B------:R-:W-:-:S04]  /*0400*/  @P1 FADD R0, R0, R23 ;  /* 0x0000001700001221 */ /* 0x000fc80000000000 */
[----:B------:R-:W-:-:S05]  /*0410*/  FMUL R3, R0, 0.25 ;  /* 0x3e80000000037820 */ /* 0x000fca0000400000 */
[----:B------:R-:W-:Y:S01]  /*0420*/  STG.E desc[UR4][R4.64], R3 ;  /* 0x0000000304007986 */ /* 0x000fe2000c101904 */
[----:B------:R-:W-:Y:S05]  /*0430*/  EXIT ;  /* 0x000000000000794d */ /* 0x000fea0003800000 */
.L_x_4:
[----:B------:R-:W-:-:S00]  /*0440*/  BRA `(.L_x_4) ;  /* 0xfffffffc00fc7947 */ /* 0x000fc0000383ffff */
[----:B------:R-:W-:-:S00]  /*0450*/  NOP ;  /* 0x0000000000007918 */ /* 0x000fc00000000000 */
        /* <DEDUP_REMOVED lines=10> */
.L_x_5:


//--------------------- .nv.shared.reserved.0     --------------------------
	.section	.nv.shared.reserved.0,"aw",@nobits
	.weak		__nv_reservedSMEM_offset_0_alias
	.size		__nv_reservedSMEM_offset_0_alias, 0, 64
	.other		__nv_reservedSMEM_offset_0_alias,@"STO_CUDA_RESERVED_SHARED STV_DEFAULT"
__nv_reservedSMEM_offset_0_alias:
	.zero		0
	.zero		64


//--------------------- .nv.constant0._Z4blurPfS_ii --------------------------
	.section	.nv.constant0._Z4blurPfS_ii,"a",@progbits
	.sectionflags	@""
	.align	4
.nv.constant0._Z4blurPfS_ii:
	.zero		920


//--------------------- SYMBOLS --------------------------

	.type		.nv.reservedSmem.offset0,@object
	.size		.nv.reservedSmem.offset0,0x4
